//
// Generated by NVIDIA NVVM Compiler
//
// Compiler Build ID: CL-36424714
// Cuda compilation tools, release 13.0, V13.0.88
// Based on NVVM 20.0.0
//

.version 9.0
.target sm_100
.address_size 64

	// .globl	_Z9transposePiS_

.visible .entry _Z9transposePiS_(
	.param .u64 .ptr .align 1 _Z9transposePiS__param_0,
	.param .u64 .ptr .align 1 _Z9transposePiS__param_1
)
{
	.reg .b32 	%r<8>;
	.reg .b64 	%rd<9>;

	ld.param.u64 	%rd1, [_Z9transposePiS__param_0];
	ld.param.u64 	%rd2, [_Z9transposePiS__param_1];
	cvta.to.global.u64 	%rd3, %rd2;
	cvta.to.global.u64 	%rd4, %rd1;
	mov.u32 	%r1, %tid.x;
	mov.u32 	%r2, %ctaid.x;
	mov.u32 	%r3, %ntid.x;
	mov.u32 	%r4, %nctaid.x;
	mad.lo.s32 	%r5, %r2, %r3, %r1;
	mul.wide.u32 	%rd5, %r5, 4;
	add.s64 	%rd6, %rd4, %rd5;
	ld.global.u32 	%r6, [%rd6];
	mad.lo.s32 	%r7, %r1, %r4, %r2;
	mul.wide.u32 	%rd7, %r7, 4;
	add.s64 	%rd8, %rd3, %rd7;
	st.global.u32 	[%rd8], %r6;
	ret;

}


// ===== COMPILED SASS (sm_100) =====

	.target	sm_100

	.elftype	@"ET_EXEC"


//--------------------- .note.nv.tkinfo           --------------------------
	.section	.note.nv.tkinfo,"",@"SHT_NOTE"
	.sectionflags	@"SHF_NOTE_NV_TKINFO"
	.tkinfo
        /*0018*/ 	.word	0x00000002
        /*0030*/ 	.string	""
        /*0030*/ 	.string	"ptxas"
        /*0030*/ 	.string	"Cuda compilation tools, release 13.0, V13.0.88"
        /*0030*/ 	.string	"Build cuda_13.0.r13.0/compiler.36424714_0"
        /*0030*/ 	.string	"-arch sm_100 -m 64 "



//--------------------- .note.nv.cuinfo           --------------------------
	.section	.note.nv.cuinfo,"",@"SHT_NOTE"
	.sectionflags	@"SHF_NOTE_NV_CUINFO"
        /*0018*/ 	.short	0x0002
        /*001a*/ 	.short	0x0064
        /*001c*/ 	.short	0x0082
	.zero		2


//--------------------- .nv.info                  --------------------------
	.section	.nv.info,"",@"SHT_CUDA_INFO"
	.align	4


	//----- nvinfo : EIATTR_REGCOUNT
	.align		4
        /*0000*/ 	.byte	0x04, 0x2f
        /*0002*/ 	.short	(.L_1 - .L_0)
	.align		4
.L_0:
        /*0004*/ 	.word	index@(_Z9transposePiS_)
        /*0008*/ 	.word	0x0000000a


	//----- nvinfo : EIATTR_FRAME_SIZE
	.align		4
.L_1:
        /*000c*/ 	.byte	0x04, 0x11
        /*000e*/ 	.short	(.L_3 - .L_2)
	.align		4
.L_2:
        /*0010*/ 	.word	index@(_Z9transposePiS_)
        /*0014*/ 	.word	0x00000000


	//----- nvinfo : EIATTR_MIN_STACK_SIZE
	.align		4
.L_3:
        /*0018*/ 	.byte	0x04, 0x12
        /*001a*/ 	.short	(.L_5 - .L_4)
	.align		4
.L_4:
        /*001c*/ 	.word	index@(_Z9transposePiS_)
        /*0020*/ 	.word	0x00000000
.L_5:


//--------------------- .nv.compat                --------------------------
	.section	.nv.compat,"",@"SHT_CUDA_COMPAT_INFO"
	.align	4
        /*0000*/ 	.byte	0x02, 0x09, 0x00, 0x00, 0x02, 0x02, 0x01, 0x00, 0x02, 0x05, 0x05, 0x00, 0x03, 0x07, 0x01, 0x01
        /*0010*/ 	.byte	0x02, 0x03, 0x00, 0x00, 0x02, 0x06, 0x01, 0x00, 0x04, 0x0b, 0x08, 0x00, 0x09, 0x00, 0x00, 0x00
        /*0020*/ 	.byte	0x00, 0x00, 0x00, 0x00


//--------------------- .nv.info._Z9transposePiS_ --------------------------
	.section	.nv.info._Z9transposePiS_,"",@"SHT_CUDA_INFO"
	.sectionflags	@""
	.align	4


	//----- nvinfo : EIATTR_CUDA_API_VERSION
	.align		4
        /*0000*/ 	.byte	0x04, 0x37
        /*0002*/ 	.short	(.L_7 - .L_6)
.L_6:
        /*0004*/ 	.word	0x00000082


	//----- nvinfo : EIATTR_KPARAM_INFO
	.align		4
.L_7:
        /*0008*/ 	.byte	0x04, 0x17
        /*000a*/ 	.short	(.L_9 - .L_8)
.L_8:
        /*000c*/ 	.word	0x00000000
        /*0010*/ 	.short	0x0001
        /*0012*/ 	.short	0x0008
        /*0014*/ 	.byte	0x00, 0xf5, 0x21, 0x00


	//----- nvinfo : EIATTR_KPARAM_INFO
	.align		4
.L_9:
        /*0018*/ 	.byte	0x04, 0x17
        /*001a*/ 	.short	(.L_11 - .L_10)
.L_10:
        /*001c*/ 	.word	0x00000000
        /*0020*/ 	.short	0x0000
        /*0022*/ 	.short	0x0000
        /*0024*/ 	.byte	0x00, 0xf5, 0x21, 0x00


	//----- nvinfo : EIATTR_SPARSE_MMA_MASK
	.align		4
.L_11:
        /*0028*/ 	.byte	0x03, 0x50
        /*002a*/ 	.short	0x0000


	//----- nvinfo : EIATTR_MAXREG_COUNT
	.align		4
        /*002c*/ 	.byte	0x03, 0x1b
        /*002e*/ 	.short	0x00ff


	//----- nvinfo : EIATTR_MERCURY_ISA_VERSION
	.align		4
        /*0030*/ 	.byte	0x03, 0x5f
        /*0032*/ 	.short	0x0101


	//----- nvinfo : EIATTR_VRC_CTA_INIT_COUNT
	.align		4
        /*0034*/ 	.byte	0x02, 0x4a
	.zero		1
	.zero		1


	//----- nvinfo : EIATTR_EXIT_INSTR_OFFSETS
	.align		4
        /*0038*/ 	.byte	0x04, 0x1c
        /*003a*/ 	.short	(.L_13 - .L_12)


	//   ....[0]....
.L_12:
        /*003c*/ 	.word	0x000000e0


	//----- nvinfo : EIATTR_CBANK_PARAM_SIZE
	.align		4
.L_13:
        /*0040*/ 	.byte	0x03, 0x19
        /*0042*/ 	.short	0x0010


	//----- nvinfo : EIATTR_PARAM_CBANK
	.align		4
        /*0044*/ 	.byte	0x04, 0x0a
        /*0046*/ 	.short	(.L_15 - .L_14)
	.align		4
.L_14:
        /*0048*/ 	.word	index@(.nv.constant0._Z9transposePiS_)
        /*004c*/ 	.short	0x0380
        /*004e*/ 	.short	0x0010


	//----- nvinfo : EIATTR_SW_WAR
	.align		4
.L_15:
        /*0050*/ 	.byte	0x04, 0x36
        /*0052*/ 	.short	(.L_17 - .L_16)
.L_16:
        /*0054*/ 	.word	0x00000008
.L_17:


//--------------------- .nv.callgraph             --------------------------
	.section	.nv.callgraph,"",@"SHT_CUDA_CALLGRAPH"
	.align	4
	.sectionentsize	8
	.align		4
        /*0000*/ 	.word	0x00000000
	.align		4
        /*0004*/ 	.word	0xffffffff
	.align		4
        /*0008*/ 	.word	0x00000000
	.align		4
        /*000c*/ 	.word	0xfffffffe
	.align		4
        /*0010*/ 	.word	0x00000000
	.align		4
        /*0014*/ 	.word	0xfffffffd
	.align		4
        /*0018*/ 	.word	0x00000000
	.align		4
        /*001c*/ 	.word	0xfffffffc


//--------------------- .text._Z9transposePiS_    --------------------------
	.section	.text._Z9transposePiS_,"ax",@progbits
	.align	128
        .global         _Z9transposePiS_
        .type           _Z9transposePiS_,@function
        .size           _Z9transposePiS_,(.L_x_1 - _Z9transposePiS_)
        .other          _Z9transposePiS_,@"STO_CUDA_ENTRY STV_DEFAULT"
_Z9transposePiS_:
.text._Z9transposePiS_:
[----:B------:R-:W-:Y:S01]  /*0000*/  LDC R1, c[0x0][0x37c] ;  /* 0x0000df00ff017b82 */ /* 0x000fe20000000800 */
[----:B------:R-:W0:Y:S07]  /*0010*/  S2R R7, SR_TID.X ;  /* 0x0000000000077919 */ /* 0x000e2e0000002100 */
[----:B------:R-:W0:Y:S01]  /*0020*/  S2UR UR6, SR_CTAID.X ;  /* 0x00000000000679c3 */ /* 0x000e220000002500 */
[----:B------:R-:W1:Y:S07]  /*0030*/  LDCU.64 UR4, c[0x0][0x358] ;  /* 0x00006b00ff0477ac */ /* 0x000e6e0008000a00 */
[----:B------:R-:W0:Y:S08]  /*0040*/  LDC R0, c[0x0][0x360] ;  /* 0x0000d800ff007b82 */ /* 0x000e300000000800 */
[----:B------:R-:W2:Y:S01]  /*0050*/  LDC.64 R2, c[0x0][0x380] ;  /* 0x0000e000ff027b82 */ /* 0x000ea20000000a00 */
[----:B0-----:R-:W-:-:S04]  /*0060*/  IMAD R5, R0, UR6, R7 ;  /* 0x0000000600057c24 */ /* 0x001fc8000f8e0207 */
[----:B--2---:R-:W-:-:S03]  /*0070*/  IMAD.WIDE.U32 R2, R5, 0x4, R2 ;  /* 0x0000000405027825 */ /* 0x004fc600078e0002 */
[----:B------:R-:W0:Y:S03]  /*0080*/  LDC R0, c[0x0][0x370] ;  /* 0x0000dc00ff007b82 */ /* 0x000e260000000800 */
[----:B-1----:R-:W2:Y:S05]  /*0090*/  LDG.E R3, desc[UR4][R2.64] ;  /* 0x0000000402037981 */ /* 0x002eaa000c1e1900 */
[----:B------:R-:W1:Y:S01]  /*00a0*/  LDC.64 R4, c[0x0][0x388] ;  /* 0x0000e200ff047b82 */ /* 0x000e620000000a00 */
[----:B0-----:R-:W-:-:S04]  /*00b0*/  IMAD R7, R7, R0, UR6 ;  /* 0x0000000607077e24 */ /* 0x001fc8000f8e0200 */
[----:B-1----:R-:W-:-:S05]  /*00c0*/  IMAD.WIDE.U32 R4, R7, 0x4, R4 ;  /* 0x0000000407047825 */ /* 0x002fca00078e0004 */
[----:B--2---:R-:W-:Y:S01]  /*00d0*/  STG.E desc[UR4][R4.64], R3 ;  /* 0x0000000304007986 */ /* 0x004fe2000c101904 */
[----:B------:R-:W-:Y:S05]  /*00e0*/  EXIT ;  /* 0x000000000000794d */ /* 0x000fea0003800000 */
.L_x_0:
[----:B------:R-:W-:-:S00]  /*00f0*/  BRA `(.L_x_0) ;  /* 0xfffffffc00fc7947 */ /* 0x000fc0000383ffff */
[----:B------:R-:W-:-:S00]  /*0100*/  NOP ;  /* 0x0000000000007918 */ /* 0x000fc00000000000 */
[----:B------:R-:W-:-:S00]  /*0110*/  NOP ;  /* 0x0000000000007918 */ /* 0x000fc00000000000 */
[----:B------:R-:W-:-:S00]  /*0120*/  NOP ;  /* 0x0000000000007918 */ /* 0x000fc00000000000 */
[----:B------:R-:W-:-:S00]  /*0130*/  NOP ;  /* 0x0000000000007918 */ /* 0x000fc00000000000 */
[----:B------:R-:W-:-:S00]  /*0140*/  NOP ;  /* 0x0000000000007918 */ /* 0x000fc00000000000 */
[----:B------:R-:W-:-:S00]  /*0150*/  NOP ;  /* 0x0000000000007918 */ /* 0x000fc00000000000 */
[----:B------:R-:W-:-:S00]  /*0160*/  NOP ;  /* 0x0000000000007918 */ /* 0x000fc00000000000 */
[----:B------:R-:W-:-:S00]  /*0170*/  NOP ;  /* 0x0000000000007918 */ /* 0x000fc00000000000 */
.L_x_1:


//--------------------- .nv.shared.reserved.0     --------------------------
	.section	.nv.shared.reserved.0,"aw",@nobits
	.weak		__nv_reservedSMEM_offset_0_alias
	.size		__nv_reservedSMEM_offset_0_alias, 0, 64
	.other		__nv_reservedSMEM_offset_0_alias,@"STO_CUDA_RESERVED_SHARED STV_DEFAULT"
__nv_reservedSMEM_offset_0_alias:
	.zero		0
	.zero		64


//--------------------- .nv.constant0._Z9transposePiS_ --------------------------
	.section	.nv.constant0._Z9transposePiS_,"a",@progbits
	.sectionflags	@""
	.align	4
.nv.constant0._Z9transposePiS_:
	.zero		912


//--------------------- SYMBOLS --------------------------

	.type		.nv.reservedSmem.offset0,@object
	.size		.nv.reservedSmem.offset0,0x4
